//
// Generated by NVIDIA NVVM Compiler
//
// Compiler Build ID: CL-36424714
// Cuda compilation tools, release 13.0, V13.0.88
// Based on NVVM 20.0.0
//

.version 9.0
.target sm_100
.address_size 64

	// .globl	_Z24propagate_domains_kernelPbPiim

.visible .entry _Z24propagate_domains_kernelPbPiim(
	.param .u64 .ptr .align 1 _Z24propagate_domains_kernelPbPiim_param_0,
	.param .u64 .ptr .align 1 _Z24propagate_domains_kernelPbPiim_param_1,
	.param .u32 _Z24propagate_domains_kernelPbPiim_param_2,
	.param .u64 _Z24propagate_domains_kernelPbPiim_param_3
)
{
	.reg .pred 	%p<89>;
	.reg .b16 	%rs<16>;
	.reg .b32 	%r<140>;
	.reg .b64 	%rd<28>;

	ld.param.u64 	%rd10, [_Z24propagate_domains_kernelPbPiim_param_0];
	ld.param.u64 	%rd12, [_Z24propagate_domains_kernelPbPiim_param_1];
	ld.param.u32 	%r23, [_Z24propagate_domains_kernelPbPiim_param_2];
	ld.param.u64 	%rd11, [_Z24propagate_domains_kernelPbPiim_param_3];
	cvta.to.global.u64 	%rd1, %rd12;
	mov.u32 	%r24, %ctaid.x;
	mov.u32 	%r25, %ntid.x;
	mul.lo.s32 	%r1, %r24, %r25;
	mov.u32 	%r2, %tid.x;
	add.s32 	%r26, %r1, %r2;
	mov.u32 	%r27, %ctaid.y;
	mov.u32 	%r28, %ntid.y;
	mul.lo.s32 	%r3, %r27, %r28;
	mov.u32 	%r4, %tid.y;
	add.s32 	%r29, %r3, %r4;
	setp.lt.s32 	%p1, %r26, %r23;
	cvt.s64.s32 	%rd2, %r26;
	cvt.u64.u32 	%rd3, %r29;
	max.u64 	%rd13, %rd2, %rd3;
	setp.ge.u64 	%p2, %rd13, %rd11;
	setp.lt.s32 	%p3, %r23, 1;
	or.pred  	%p4, %p1, %p3;
	or.pred  	%p5, %p4, %p2;
	@%p5 bra 	$L__BB0_41;
	cvta.to.global.u64 	%rd14, %rd10;
	mad.lo.s64 	%rd15, %rd11, %rd2, %rd3;
	add.s64 	%rd4, %rd14, %rd15;
	and.b32  	%r5, %r23, 7;
	setp.lt.u32 	%p6, %r23, 8;
	mov.b32 	%r138, 0;
	@%p6 bra 	$L__BB0_20;
	cvt.u32.u64 	%r31, %rd3;
	and.b32  	%r138, %r23, 2147483640;
	neg.s32 	%r136, %r138;
	neg.s32 	%r135, %r2;
	add.s32 	%r32, %r1, %r4;
	add.s32 	%r33, %r32, %r3;
	neg.s32 	%r9, %r33;
	sub.s32 	%r10, %r31, %r1;
	add.s64 	%rd27, %rd1, 16;
$L__BB0_3:
	.pragma "nounroll";
	ld.global.u32 	%r35, [%rd27+-16];
	setp.ne.s32 	%p7, %r31, %r35;
	add.s32 	%r13, %r9, %r135;
	add.s32 	%r37, %r13, %r35;
	setp.ne.s32 	%p8, %r37, 0;
	add.s32 	%r14, %r10, %r135;
	sub.s32 	%r38, %r14, %r35;
	setp.ne.s32 	%p9, %r38, 0;
	and.pred  	%p10, %p8, %p9;
	and.pred  	%p11, %p7, %p10;
	@%p11 bra 	$L__BB0_5;
	mov.b16 	%rs1, 0;
	st.global.u8 	[%rd4], %rs1;
$L__BB0_5:
	ld.global.u32 	%r40, [%rd27+-12];
	setp.ne.s32 	%p12, %r31, %r40;
	add.s32 	%r42, %r13, %r40;
	setp.ne.s32 	%p13, %r42, -1;
	sub.s32 	%r43, %r14, %r40;
	setp.ne.s32 	%p14, %r43, -1;
	and.pred  	%p15, %p13, %p14;
	and.pred  	%p16, %p12, %p15;
	@%p16 bra 	$L__BB0_7;
	mov.b16 	%rs2, 0;
	st.global.u8 	[%rd4], %rs2;
$L__BB0_7:
	ld.global.u32 	%r45, [%rd27+-8];
	setp.ne.s32 	%p17, %r31, %r45;
	add.s32 	%r47, %r13, %r45;
	setp.ne.s32 	%p18, %r47, -2;
	sub.s32 	%r48, %r14, %r45;
	setp.ne.s32 	%p19, %r48, -2;
	and.pred  	%p20, %p18, %p19;
	and.pred  	%p21, %p17, %p20;
	@%p21 bra 	$L__BB0_9;
	mov.b16 	%rs3, 0;
	st.global.u8 	[%rd4], %rs3;
$L__BB0_9:
	ld.global.u32 	%r50, [%rd27+-4];
	setp.ne.s32 	%p22, %r31, %r50;
	add.s32 	%r52, %r13, %r50;
	setp.ne.s32 	%p23, %r52, -3;
	sub.s32 	%r53, %r14, %r50;
	setp.ne.s32 	%p24, %r53, -3;
	and.pred  	%p25, %p23, %p24;
	and.pred  	%p26, %p22, %p25;
	@%p26 bra 	$L__BB0_11;
	mov.b16 	%rs4, 0;
	st.global.u8 	[%rd4], %rs4;
$L__BB0_11:
	ld.global.u32 	%r55, [%rd27];
	setp.ne.s32 	%p27, %r31, %r55;
	add.s32 	%r57, %r13, %r55;
	setp.ne.s32 	%p28, %r57, -4;
	sub.s32 	%r58, %r14, %r55;
	setp.ne.s32 	%p29, %r58, -4;
	and.pred  	%p30, %p28, %p29;
	and.pred  	%p31, %p27, %p30;
	@%p31 bra 	$L__BB0_13;
	mov.b16 	%rs5, 0;
	st.global.u8 	[%rd4], %rs5;
$L__BB0_13:
	ld.global.u32 	%r60, [%rd27+4];
	setp.ne.s32 	%p32, %r31, %r60;
	add.s32 	%r62, %r13, %r60;
	setp.ne.s32 	%p33, %r62, -5;
	sub.s32 	%r63, %r14, %r60;
	setp.ne.s32 	%p34, %r63, -5;
	and.pred  	%p35, %p33, %p34;
	and.pred  	%p36, %p32, %p35;
	@%p36 bra 	$L__BB0_15;
	mov.b16 	%rs6, 0;
	st.global.u8 	[%rd4], %rs6;
$L__BB0_15:
	ld.global.u32 	%r65, [%rd27+8];
	setp.ne.s32 	%p37, %r31, %r65;
	add.s32 	%r67, %r13, %r65;
	setp.ne.s32 	%p38, %r67, -6;
	sub.s32 	%r68, %r14, %r65;
	setp.ne.s32 	%p39, %r68, -6;
	and.pred  	%p40, %p38, %p39;
	and.pred  	%p41, %p37, %p40;
	@%p41 bra 	$L__BB0_17;
	mov.b16 	%rs7, 0;
	st.global.u8 	[%rd4], %rs7;
$L__BB0_17:
	ld.global.u32 	%r70, [%rd27+12];
	setp.ne.s32 	%p42, %r31, %r70;
	add.s32 	%r72, %r13, %r70;
	setp.ne.s32 	%p43, %r72, -7;
	sub.s32 	%r73, %r14, %r70;
	setp.ne.s32 	%p44, %r73, -7;
	and.pred  	%p45, %p43, %p44;
	and.pred  	%p46, %p42, %p45;
	@%p46 bra 	$L__BB0_19;
	mov.b16 	%rs8, 0;
	st.global.u8 	[%rd4], %rs8;
$L__BB0_19:
	add.s32 	%r136, %r136, 8;
	add.s32 	%r135, %r135, 8;
	add.s64 	%rd27, %rd27, 32;
	setp.ne.s32 	%p47, %r136, 0;
	@%p47 bra 	$L__BB0_3;
$L__BB0_20:
	setp.eq.s32 	%p48, %r5, 0;
	@%p48 bra 	$L__BB0_41;
	and.b32  	%r18, %r23, 3;
	setp.lt.u32 	%p49, %r5, 4;
	@%p49 bra 	$L__BB0_31;
	cvt.u32.u64 	%r74, %rd3;
	cvt.u32.u64 	%r75, %rd2;
	mul.wide.u32 	%rd17, %r138, 4;
	add.s64 	%rd8, %rd1, %rd17;
	ld.global.u32 	%r76, [%rd8];
	setp.ne.s32 	%p50, %r74, %r76;
	sub.s32 	%r77, %r138, %r75;
	add.s32 	%r78, %r77, %r76;
	setp.ne.s32 	%p51, %r74, %r78;
	sub.s32 	%r79, %r75, %r138;
	add.s32 	%r80, %r79, %r76;
	setp.ne.s32 	%p52, %r74, %r80;
	and.pred  	%p53, %p51, %p52;
	and.pred  	%p54, %p50, %p53;
	@%p54 bra 	$L__BB0_24;
	mov.b16 	%rs9, 0;
	st.global.u8 	[%rd4], %rs9;
$L__BB0_24:
	add.s32 	%r84, %r138, 1;
	ld.global.u32 	%r85, [%rd8+4];
	setp.ne.s32 	%p55, %r74, %r85;
	sub.s32 	%r86, %r84, %r75;
	add.s32 	%r87, %r86, %r85;
	setp.ne.s32 	%p56, %r74, %r87;
	sub.s32 	%r88, %r75, %r84;
	add.s32 	%r89, %r88, %r85;
	setp.ne.s32 	%p57, %r74, %r89;
	and.pred  	%p58, %p56, %p57;
	and.pred  	%p59, %p55, %p58;
	@%p59 bra 	$L__BB0_26;
	mov.b16 	%rs10, 0;
	st.global.u8 	[%rd4], %rs10;
$L__BB0_26:
	add.s32 	%r93, %r138, 2;
	ld.global.u32 	%r94, [%rd8+8];
	setp.ne.s32 	%p60, %r74, %r94;
	sub.s32 	%r95, %r93, %r75;
	add.s32 	%r96, %r95, %r94;
	setp.ne.s32 	%p61, %r74, %r96;
	sub.s32 	%r97, %r75, %r93;
	add.s32 	%r98, %r97, %r94;
	setp.ne.s32 	%p62, %r74, %r98;
	and.pred  	%p63, %p61, %p62;
	and.pred  	%p64, %p60, %p63;
	@%p64 bra 	$L__BB0_28;
	mov.b16 	%rs11, 0;
	st.global.u8 	[%rd4], %rs11;
$L__BB0_28:
	add.s32 	%r102, %r138, 3;
	ld.global.u32 	%r103, [%rd8+12];
	setp.ne.s32 	%p65, %r74, %r103;
	sub.s32 	%r104, %r102, %r75;
	add.s32 	%r105, %r104, %r103;
	setp.ne.s32 	%p66, %r74, %r105;
	sub.s32 	%r106, %r75, %r102;
	add.s32 	%r107, %r106, %r103;
	setp.ne.s32 	%p67, %r74, %r107;
	and.pred  	%p68, %p66, %p67;
	and.pred  	%p69, %p65, %p68;
	@%p69 bra 	$L__BB0_30;
	mov.b16 	%rs12, 0;
	st.global.u8 	[%rd4], %rs12;
$L__BB0_30:
	add.s32 	%r138, %r138, 4;
$L__BB0_31:
	setp.eq.s32 	%p70, %r18, 0;
	@%p70 bra 	$L__BB0_41;
	setp.eq.s32 	%p71, %r18, 1;
	@%p71 bra 	$L__BB0_38;
	cvt.u32.u64 	%r109, %rd3;
	cvt.u32.u64 	%r110, %rd2;
	mul.wide.u32 	%rd22, %r138, 4;
	add.s64 	%rd9, %rd1, %rd22;
	ld.global.u32 	%r111, [%rd9];
	setp.ne.s32 	%p72, %r109, %r111;
	sub.s32 	%r112, %r138, %r110;
	add.s32 	%r113, %r112, %r111;
	setp.ne.s32 	%p73, %r109, %r113;
	sub.s32 	%r114, %r110, %r138;
	add.s32 	%r115, %r114, %r111;
	setp.ne.s32 	%p74, %r109, %r115;
	and.pred  	%p75, %p73, %p74;
	and.pred  	%p76, %p72, %p75;
	@%p76 bra 	$L__BB0_35;
	mov.b16 	%rs13, 0;
	st.global.u8 	[%rd4], %rs13;
$L__BB0_35:
	add.s32 	%r119, %r138, 1;
	ld.global.u32 	%r120, [%rd9+4];
	setp.ne.s32 	%p77, %r109, %r120;
	sub.s32 	%r121, %r119, %r110;
	add.s32 	%r122, %r121, %r120;
	setp.ne.s32 	%p78, %r109, %r122;
	sub.s32 	%r123, %r110, %r119;
	add.s32 	%r124, %r123, %r120;
	setp.ne.s32 	%p79, %r109, %r124;
	and.pred  	%p80, %p78, %p79;
	and.pred  	%p81, %p77, %p80;
	@%p81 bra 	$L__BB0_37;
	mov.b16 	%rs14, 0;
	st.global.u8 	[%rd4], %rs14;
$L__BB0_37:
	add.s32 	%r138, %r138, 2;
$L__BB0_38:
	and.b32  	%r126, %r23, 1;
	setp.eq.b32 	%p82, %r126, 1;
	not.pred 	%p83, %p82;
	@%p83 bra 	$L__BB0_41;
	cvt.u32.u64 	%r127, %rd3;
	cvt.u32.u64 	%r128, %rd2;
	mul.wide.u32 	%rd25, %r138, 4;
	add.s64 	%rd26, %rd1, %rd25;
	ld.global.u32 	%r129, [%rd26];
	setp.ne.s32 	%p84, %r127, %r129;
	sub.s32 	%r130, %r138, %r128;
	add.s32 	%r131, %r130, %r129;
	setp.ne.s32 	%p85, %r127, %r131;
	sub.s32 	%r132, %r128, %r138;
	add.s32 	%r133, %r132, %r129;
	setp.ne.s32 	%p86, %r127, %r133;
	and.pred  	%p87, %p85, %p86;
	and.pred  	%p88, %p84, %p87;
	@%p88 bra 	$L__BB0_41;
	mov.b16 	%rs15, 0;
	st.global.u8 	[%rd4], %rs15;
$L__BB0_41:
	ret;

}


// ===== COMPILED SASS (sm_100) =====

	.target	sm_100

	.elftype	@"ET_EXEC"


//--------------------- .note.nv.tkinfo           --------------------------
	.section	.note.nv.tkinfo,"",@"SHT_NOTE"
	.sectionflags	@"SHF_NOTE_NV_TKINFO"
	.tkinfo
        /*0018*/ 	.word	0x00000002
        /*0030*/ 	.string	""
        /*0030*/ 	.string	"ptxas"
        /*0030*/ 	.string	"Cuda compilation tools, release 13.0, V13.0.88"
        /*0030*/ 	.string	"Build cuda_13.0.r13.0/compiler.36424714_0"
        /*0030*/ 	.string	"-arch sm_100 -m 64 "



//--------------------- .note.nv.cuinfo           --------------------------
	.section	.note.nv.cuinfo,"",@"SHT_NOTE"
	.sectionflags	@"SHF_NOTE_NV_CUINFO"
        /*0018*/ 	.short	0x0002
        /*001a*/ 	.short	0x0064
        /*001c*/ 	.short	0x0082
	.zero		2


//--------------------- .nv.info                  --------------------------
	.section	.nv.info,"",@"SHT_CUDA_INFO"
	.align	4


	//----- nvinfo : EIATTR_REGCOUNT
	.align		4
        /*0000*/ 	.byte	0x04, 0x2f
        /*0002*/ 	.short	(.L_1 - .L_0)
	.align		4
.L_0:
        /*0004*/ 	.word	index@(_Z24propagate_domains_kernelPbPiim)
        /*0008*/ 	.word	0x00000015


	//----- nvinfo : EIATTR_FRAME_SIZE
	.align		4
.L_1:
        /*000c*/ 	.byte	0x04, 0x11
        /*000e*/ 	.short	(.L_3 - .L_2)
	.align		4
.L_2:
        /*0010*/ 	.word	index@(_Z24propagate_domains_kernelPbPiim)
        /*0014*/ 	.word	0x00000000


	//----- nvinfo : EIATTR_MIN_STACK_SIZE
	.align		4
.L_3:
        /*0018*/ 	.byte	0x04, 0x12
        /*001a*/ 	.short	(.L_5 - .L_4)
	.align		4
.L_4:
        /*001c*/ 	.word	index@(_Z24propagate_domains_kernelPbPiim)
        /*0020*/ 	.word	0x00000000
.L_5:


//--------------------- .nv.compat                --------------------------
	.section	.nv.compat,"",@"SHT_CUDA_COMPAT_INFO"
	.align	4
        /*0000*/ 	.byte	0x02, 0x09, 0x00, 0x00, 0x02, 0x02, 0x01, 0x00, 0x02, 0x05, 0x05, 0x00, 0x03, 0x07, 0x01, 0x01
        /*0010*/ 	.byte	0x02, 0x03, 0x00, 0x00, 0x02, 0x06, 0x01, 0x00, 0x04, 0x0b, 0x08, 0x00, 0x09, 0x00, 0x00, 0x00
        /*0020*/ 	.byte	0x00, 0x00, 0x00, 0x00


//--------------------- .nv.info._Z24propagate_domains_kernelPbPiim --------------------------
	.section	.nv.info._Z24propagate_domains_kernelPbPiim,"",@"SHT_CUDA_INFO"
	.sectionflags	@""
	.align	4


	//----- nvinfo : EIATTR_CUDA_API_VERSION
	.align		4
        /*0000*/ 	.byte	0x04, 0x37
        /*0002*/ 	.short	(.L_7 - .L_6)
.L_6:
        /*0004*/ 	.word	0x00000082


	//----- nvinfo : EIATTR_KPARAM_INFO
	.align		4
.L_7:
        /*0008*/ 	.byte	0x04, 0x17
        /*000a*/ 	.short	(.L_9 - .L_8)
.L_8:
        /*000c*/ 	.word	0x00000000
        /*0010*/ 	.short	0x0003
        /*0012*/ 	.short	0x0018
        /*0014*/ 	.byte	0x00, 0xf0, 0x21, 0x00


	//----- nvinfo : EIATTR_KPARAM_INFO
	.align		4
.L_9:
        /*0018*/ 	.byte	0x04, 0x17
        /*001a*/ 	.short	(.L_11 - .L_10)
.L_10:
        /*001c*/ 	.word	0x00000000
        /*0020*/ 	.short	0x0002
        /*0022*/ 	.short	0x0010
        /*0024*/ 	.byte	0x00, 0xf0, 0x11, 0x00


	//----- nvinfo : EIATTR_KPARAM_INFO
	.align		4
.L_11:
        /*0028*/ 	.byte	0x04, 0x17
        /*002a*/ 	.short	(.L_13 - .L_12)
.L_12:
        /*002c*/ 	.word	0x00000000
        /*0030*/ 	.short	0x0001
        /*0032*/ 	.short	0x0008
        /*0034*/ 	.byte	0x00, 0xf5, 0x21, 0x00


	//----- nvinfo : EIATTR_KPARAM_INFO
	.align		4
.L_13:
        /*0038*/ 	.byte	0x04, 0x17
        /*003a*/ 	.short	(.L_15 - .L_14)
.L_14:
        /*003c*/ 	.word	0x00000000
        /*0040*/ 	.short	0x0000
        /*0042*/ 	.short	0x0000
        /*0044*/ 	.byte	0x00, 0xf5, 0x21, 0x00


	//----- nvinfo : EIATTR_SPARSE_MMA_MASK
	.align		4
.L_15:
        /*0048*/ 	.byte	0x03, 0x50
        /*004a*/ 	.short	0x0000


	//----- nvinfo : EIATTR_MAXREG_COUNT
	.align		4
        /*004c*/ 	.byte	0x03, 0x1b
        /*004e*/ 	.short	0x00ff


	//----- nvinfo : EIATTR_MERCURY_ISA_VERSION
	.align		4
        /*0050*/ 	.byte	0x03, 0x5f
        /*0052*/ 	.short	0x0101


	//----- nvinfo : EIATTR_VRC_CTA_INIT_COUNT
	.align		4
        /*0054*/ 	.byte	0x02, 0x4a
	.zero		1
	.zero		1


	//----- nvinfo : EIATTR_EXIT_INSTR_OFFSETS
	.align		4
        /*0058*/ 	.byte	0x04, 0x1c
        /*005a*/ 	.short	(.L_17 - .L_16)


	//   ....[0]....
.L_16:
        /*005c*/ 	.word	0x00000160


	//   ....[1]....
        /*0060*/ 	.word	0x000006e0


	//   ....[2]....
        /*0064*/ 	.word	0x00000960


	//   ....[3]....
        /*0068*/ 	.word	0x00000ad0


	//   ....[4]....
        /*006c*/ 	.word	0x00000b60


	//   ....[5]....
        /*0070*/ 	.word	0x00000b80


	//----- nvinfo : EIATTR_CBANK_PARAM_SIZE
	.align		4
.L_17:
        /*0074*/ 	.byte	0x03, 0x19
        /*0076*/ 	.short	0x0020


	//----- nvinfo : EIATTR_PARAM_CBANK
	.align		4
        /*0078*/ 	.byte	0x04, 0x0a
        /*007a*/ 	.short	(.L_19 - .L_18)
	.align		4
.L_18:
        /*007c*/ 	.word	index@(.nv.constant0._Z24propagate_domains_kernelPbPiim)
        /*0080*/ 	.short	0x0380
        /*0082*/ 	.short	0x0020


	//----- nvinfo : EIATTR_SW_WAR
	.align		4
.L_19:
        /*0084*/ 	.byte	0x04, 0x36
        /*0086*/ 	.short	(.L_21 - .L_20)
.L_20:
        /*0088*/ 	.word	0x00000008
.L_21:


//--------------------- .nv.callgraph             --------------------------
	.section	.nv.callgraph,"",@"SHT_CUDA_CALLGRAPH"
	.align	4
	.sectionentsize	8
	.align		4
        /*0000*/ 	.word	0x00000000
	.align		4
        /*0004*/ 	.word	0xffffffff
	.align		4
        /*0008*/ 	.word	0x00000000
	.align		4
        /*000c*/ 	.word	0xfffffffe
	.align		4
        /*0010*/ 	.word	0x00000000
	.align		4
        /*0014*/ 	.word	0xfffffffd
	.align		4
        /*0018*/ 	.word	0x00000000
	.align		4
        /*001c*/ 	.word	0xfffffffc


//--------------------- .text._Z24propagate_domains_kernelPbPiim --------------------------
	.section	.text._Z24propagate_domains_kernelPbPiim,"ax",@progbits
	.align	128
        .global         _Z24propagate_domains_kernelPbPiim
        .type           _Z24propagate_domains_kernelPbPiim,@function
        .size           _Z24propagate_domains_kernelPbPiim,(.L_x_5 - _Z24propagate_domains_kernelPbPiim)
        .other          _Z24propagate_domains_kernelPbPiim,@"STO_CUDA_ENTRY STV_DEFAULT"
_Z24propagate_domains_kernelPbPiim:
.text._Z24propagate_domains_kernelPbPiim:
[----:B------:R-:W-:Y:S01]  /*0000*/  LDC R1, c[0x0][0x37c] ;  /* 0x0000df00ff017b82 */ /* 0x000fe20000000800 */
[----:B------:R-:W0:Y:S07]  /*0010*/  S2R R11, SR_TID.X ;  /* 0x00000000000b7919 */ /* 0x000e2e0000002100 */
[----:B------:R-:W1:Y:S01]  /*0020*/  S2UR UR4, SR_CTAID.X ;  /* 0x00000000000479c3 */ /* 0x000e620000002500 */
[----:B------:R-:W1:Y:S01]  /*0030*/  LDCU UR5, c[0x0][0x360] ;  /* 0x00006c00ff0577ac */ /* 0x000e620008000800 */
[----:B------:R-:W2:Y:S06]  /*0040*/  S2R R9, SR_TID.Y ;  /* 0x0000000000097919 */ /* 0x000eac0000002200 */
[----:B------:R-:W3:Y:S08]  /*0050*/  S2UR UR6, SR_CTAID.Y ;  /* 0x00000000000679c3 */ /* 0x000ef00000002600 */
[----:B------:R-:W3:Y:S08]  /*0060*/  LDC R6, c[0x0][0x364] ;  /* 0x0000d900ff067b82 */ /* 0x000ef00000000800 */
[----:B------:R-:W4:Y:S01]  /*0070*/  LDC R8, c[0x0][0x390] ;  /* 0x0000e400ff087b82 */ /* 0x000f220000000800 */
[----:B-1----:R-:W-:-:S06]  /*0080*/  UIMAD UR4, UR4, UR5, URZ ;  /* 0x00000005040472a4 */ /* 0x002fcc000f8e02ff */
[----:B0-----:R-:W-:-:S05]  /*0090*/  VIADD R7, R11, UR4 ;  /* 0x000000040b077c36 */ /* 0x001fca0008000000 */
[----:B------:R-:W-:Y:S01]  /*00a0*/  SHF.R.S32.HI R0, RZ, 0x1f, R7 ;  /* 0x0000001fff007819 */ /* 0x000fe20000011407 */
[----:B---3--:R-:W-:Y:S01]  /*00b0*/  IMAD R6, R6, UR6, RZ ;  /* 0x0000000606067c24 */ /* 0x008fe2000f8e02ff */
[----:B------:R-:W0:Y:S03]  /*00c0*/  LDCU.64 UR6, c[0x0][0x398] ;  /* 0x00007300ff0677ac */ /* 0x000e260008000a00 */
[----:B--2---:R-:W-:Y:S01]  /*00d0*/  IMAD.IADD R2, R6, 0x1, R9 ;  /* 0x0000000106027824 */ /* 0x004fe200078e0209 */
[----:B----4-:R-:W-:-:S04]  /*00e0*/  ISETP.GE.AND P0, PT, R8, 0x1, PT ;  /* 0x000000010800780c */ /* 0x010fc80003f06270 */
[C---:B------:R-:W-:Y:S02]  /*00f0*/  ISETP.GT.U32.AND P1, PT, R7.reuse, R2, PT ;  /* 0x000000020700720c */ /* 0x040fe40003f24070 */
[----:B------:R-:W-:Y:S02]  /*0100*/  ISETP.LT.OR P0, PT, R7, R8, !P0 ;  /* 0x000000080700720c */ /* 0x000fe40004701670 */
[----:B------:R-:W-:-:S04]  /*0110*/  ISETP.GT.U32.AND.EX P1, PT, R0, RZ, PT, P1 ;  /* 0x000000ff0000720c */ /* 0x000fc80003f24110 */
[----:B------:R-:W-:Y:S02]  /*0120*/  SEL R4, R7, R2, P1 ;  /* 0x0000000207047207 */ /* 0x000fe40000800000 */
[----:B------:R-:W-:Y:S02]  /*0130*/  SEL R5, R0, RZ, P1 ;  /* 0x000000ff00057207 */ /* 0x000fe40000800000 */
[----:B0-----:R-:W-:-:S04]  /*0140*/  ISETP.GE.U32.AND P1, PT, R4, UR6, PT ;  /* 0x0000000604007c0c */ /* 0x001fc8000bf26070 */
[----:B------:R-:W-:-:S13]  /*0150*/  ISETP.GE.U32.OR.EX P0, PT, R5, UR7, P0, P1 ;  /* 0x0000000705007c0c */ /* 0x000fda0008706510 */
[----:B------:R-:W-:Y:S05]  /*0160*/  @P0 EXIT ;  /* 0x000000000000094d */ /* 0x000fea0003800000 */
[----:B------:R-:W0:Y:S01]  /*0170*/  LDCU.64 UR8, c[0x0][0x380] ;  /* 0x00007000ff0877ac */ /* 0x000e220008000a00 */
[----:B------:R-:W-:Y:S01]  /*0180*/  IMAD.MOV.U32 R3, RZ, RZ, RZ ;  /* 0x000000ffff037224 */ /* 0x000fe200078e00ff */
[----:B------:R-:W-:Y:S01]  /*0190*/  ISETP.GE.U32.AND P0, PT, R8, 0x8, PT ;  /* 0x000000080800780c */ /* 0x000fe20003f06070 */
[----:B------:R-:W-:Y:S01]  /*01a0*/  IMAD R0, R0, UR6, RZ ;  /* 0x0000000600007c24 */ /* 0x000fe2000f8e02ff */
[----:B------:R-:W-:Y:S01]  /*01b0*/  LOP3.LUT R18, R8, 0x7, RZ, 0xc0, !PT ;  /* 0x0000000708127812 */ /* 0x000fe200078ec0ff */
[----:B------:R-:W-:-:S03]  /*01c0*/  IMAD.WIDE.U32 R4, R7, UR6, R2 ;  /* 0x0000000607047c25 */ /* 0x000fc6000f8e0002 */
[----:B------:R-:W-:Y:S01]  /*01d0*/  ISETP.NE.AND P1, PT, R18, RZ, PT ;  /* 0x000000ff1200720c */ /* 0x000fe20003f25270 */
[----:B------:R-:W-:Y:S02]  /*01e0*/  IMAD R13, R7, UR7, R0 ;  /* 0x00000007070d7c24 */ /* 0x000fe4000f8e0200 */
[----:B------:R-:W-:Y:S01]  /*01f0*/  IMAD.MOV.U32 R0, RZ, RZ, RZ ;  /* 0x000000ffff007224 */ /* 0x000fe200078e00ff */
[----:B0-----:R-:W-:-:S04]  /*0200*/  IADD3 R4, P2, PT, R4, UR8, RZ ;  /* 0x0000000804047c10 */ /* 0x001fc8000ff5e0ff */
[----:B------:R-:W-:Y:S01]  /*0210*/  IADD3.X R5, PT, PT, R5, UR9, R13, P2, !PT ;  /* 0x0000000905057c10 */ /* 0x000fe200097fe40d */
[----:B------:R-:W0:Y:S01]  /*0220*/  LDCU.64 UR8, c[0x0][0x358] ;  /* 0x00006b00ff0877ac */ /* 0x000e220008000a00 */
[----:B------:R-:W-:Y:S07]  /*0230*/  @!P0 BRA `(.L_x_0) ;  /* 0x0000000400288947 */ /* 0x000fee0003800000 */
[----:B------:R-:W1:Y:S01]  /*0240*/  LDCU.64 UR6, c[0x0][0x388] ;  /* 0x00007100ff0677ac */ /* 0x000e620008000a00 */
[----:B------:R-:W-:Y:S01]  /*0250*/  LOP3.LUT R0, R8, 0x7ffffff8, RZ, 0xc0, !PT ;  /* 0x7ffffff808007812 */ /* 0x000fe200078ec0ff */
[----:B------:R-:W-:Y:S01]  /*0260*/  IMAD.MOV R11, RZ, RZ, -R11 ;  /* 0x000000ffff0b7224 */ /* 0x000fe200078e0a0b */
[----:B------:R-:W-:Y:S01]  /*0270*/  IADD3 R6, PT, PT, R6, UR4, R9 ;  /* 0x0000000406067c10 */ /* 0x000fe2000fffe009 */
[----:B------:R-:W-:Y:S02]  /*0280*/  VIADD R10, R2, -UR4 ;  /* 0x80000004020a7c36 */ /* 0x000fe40008000000 */
[----:B------:R-:W-:Y:S01]  /*0290*/  IMAD.MOV R12, RZ, RZ, -R0 ;  /* 0x000000ffff0c7224 */ /* 0x000fe200078e0a00 */
[----:B-1----:R-:W-:-:S04]  /*02a0*/  UIADD3 UR5, UP0, UPT, UR6, 0x10, URZ ;  /* 0x0000001006057890 */ /* 0x002fc8000ff1e0ff */
[----:B------:R-:W-:Y:S02]  /*02b0*/  UIADD3.X UR6, UPT, UPT, URZ, UR7, URZ, UP0, !UPT ;  /* 0x00000007ff067290 */ /* 0x000fe400087fe4ff */
[----:B------:R-:W-:-:S04]  /*02c0*/  IMAD.U32 R8, RZ, RZ, UR5 ;  /* 0x00000005ff087e24 */ /* 0x000fc8000f8e00ff */
[----:B------:R-:W-:-:S07]  /*02d0*/  IMAD.U32 R9, RZ, RZ, UR6 ;  /* 0x00000006ff097e24 */ /* 0x000fce000f8e00ff */
.L_x_1:
[----:B0-----:R-:W2:Y:S01]  /*02e0*/  LDG.E R15, desc[UR8][R8.64+-0x10] ;  /* 0xfffff008080f7981 */ /* 0x001ea2000c1e1900 */
[----:B------:R-:W-:Y:S02]  /*02f0*/  IMAD.IADD R13, R10, 0x1, R11 ;  /* 0x000000010a0d7824 */ /* 0x000fe400078e020b */
[----:B------:R-:W-:Y:S02]  /*0300*/  IMAD.IADD R14, R11, 0x1, -R6 ;  /* 0x000000010b0e7824 */ /* 0x000fe400078e0a06 */
[----:B--2---:R-:W-:Y:S02]  /*0310*/  IMAD.IADD R17, R13, 0x1, -R15 ;  /* 0x000000010d117824 */ /* 0x004fe400078e0a0f */
[----:B------:R-:W-:-:S03]  /*0320*/  IMAD.IADD R16, R15, 0x1, R14 ;  /* 0x000000010f107824 */ /* 0x000fc600078e020e */
[----:B------:R-:W-:-:S04]  /*0330*/  ISETP.NE.AND P0, PT, R17, RZ, PT ;  /* 0x000000ff1100720c */ /* 0x000fc80003f05270 */
[----:B------:R-:W-:-:S04]  /*0340*/  ISETP.NE.AND P0, PT, R16, RZ, P0 ;  /* 0x000000ff1000720c */ /* 0x000fc80000705270 */
[----:B------:R-:W-:-:S13]  /*0350*/  ISETP.NE.AND P0, PT, R2, R15, P0 ;  /* 0x0000000f0200720c */ /* 0x000fda0000705270 */
[----:B-1----:R1:W-:Y:S04]  /*0360*/  @!P0 STG.E.U8 desc[UR8][R4.64], RZ ;  /* 0x000000ff04008986 */ /* 0x0023e8000c101108 */
[----:B------:R-:W2:Y:S02]  /*0370*/  LDG.E R15, desc[UR8][R8.64+-0xc] ;  /* 0xfffff408080f7981 */ /* 0x000ea4000c1e1900 */
[--C-:B--2---:R-:W-:Y:S02]  /*0380*/  IMAD.IADD R17, R13, 0x1, -R15.reuse ;  /* 0x000000010d117824 */ /* 0x104fe400078e0a0f */
[----:B------:R-:W-:-:S03]  /*0390*/  IMAD.IADD R16, R14, 0x1, R15 ;  /* 0x000000010e107824 */ /* 0x000fc600078e020f */
[----:B------:R-:W-:-:S04]  /*03a0*/  ISETP.NE.AND P0, PT, R17, -0x1, PT ;  /* 0xffffffff1100780c */ /* 0x000fc80003f05270 */
[----:B------:R-:W-:-:S04]  /*03b0*/  ISETP.NE.AND P0, PT, R16, -0x1, P0 ;  /* 0xffffffff1000780c */ /* 0x000fc80000705270 */
[----:B------:R-:W-:-:S13]  /*03c0*/  ISETP.NE.AND P0, PT, R2, R15, P0 ;  /* 0x0000000f0200720c */ /* 0x000fda0000705270 */
[----:B------:R1:W-:Y:S04]  /*03d0*/  @!P0 STG.E.U8 desc[UR8][R4.64], RZ ;  /* 0x000000ff04008986 */ /* 0x0003e8000c101108 */
        /* <DEDUP_REMOVED lines=35> */
[----:B------:R-:W2:Y:S01]  /*0610*/  LDG.E R15, desc[UR8][R8.64+0xc] ;  /* 0x00000c08080f7981 */ /* 0x000ea2000c1e1900 */
[----:B------:R-:W-:Y:S02]  /*0620*/  VIADD R12, R12, 0x8 ;  /* 0x000000080c0c7836 */ /* 0x000fe40000000000 */
[----:B------:R-:W-:-:S03]  /*0630*/  VIADD R11, R11, 0x8 ;  /* 0x000000080b0b7836 */ /* 0x000fc60000000000 */
[----:B------:R-:W-:Y:S01]  /*0640*/  ISETP.NE.AND P2, PT, R12, RZ, PT ;  /* 0x000000ff0c00720c */ /* 0x000fe20003f45270 */
[--C-:B--2---:R-:W-:Y:S02]  /*0650*/  IMAD.IADD R13, R13, 0x1, -R15.reuse ;  /* 0x000000010d0d7824 */ /* 0x104fe400078e0a0f */
[----:B------:R-:W-:-:S03]  /*0660*/  IMAD.IADD R14, R14, 0x1, R15 ;  /* 0x000000010e0e7824 */ /* 0x000fc600078e020f */
[----:B------:R-:W-:-:S04]  /*0670*/  ISETP.NE.AND P0, PT, R13, -0x7, PT ;  /* 0xfffffff90d00780c */ /* 0x000fc80003f05270 */
[----:B------:R-:W-:-:S04]  /*0680*/  ISETP.NE.AND P0, PT, R14, -0x7, P0 ;  /* 0xfffffff90e00780c */ /* 0x000fc80000705270 */
[----:B------:R-:W-:-:S13]  /*0690*/  ISETP.NE.AND P0, PT, R2, R15, P0 ;  /* 0x0000000f0200720c */ /* 0x000fda0000705270 */
[----:B------:R1:W-:Y:S01]  /*06a0*/  @!P0 STG.E.U8 desc[UR8][R4.64], RZ ;  /* 0x000000ff04008986 */ /* 0x0003e2000c101108 */
[----:B------:R-:W-:-:S05]  /*06b0*/  IADD3 R8, P0, PT, R8, 0x20, RZ ;  /* 0x0000002008087810 */ /* 0x000fca0007f1e0ff */
[----:B------:R-:W-:Y:S01]  /*06c0*/  IMAD.X R9, RZ, RZ, R9, P0 ;  /* 0x000000ffff097224 */ /* 0x000fe200000e0609 */
[----:B------:R-:W-:Y:S07]  /*06d0*/  @P2 BRA `(.L_x_1) ;  /* 0xfffffffc00002947 */ /* 0x000fee000383ffff */
.L_x_0:
[----:B0-----:R-:W-:Y:S05]  /*06e0*/  @!P1 EXIT ;  /* 0x000000000000994d */ /* 0x001fea0003800000 */
[----:B------:R-:W0:Y:S01]  /*06f0*/  LDC R10, c[0x0][0x390] ;  /* 0x0000e400ff0a7b82 */ /* 0x000e220000000800 */
[----:B------:R-:W-:Y:S02]  /*0700*/  ISETP.GE.U32.AND P0, PT, R18, 0x4, PT ;  /* 0x000000041200780c */ /* 0x000fe40003f06070 */
[----:B0-----:R-:W-:-:S04]  /*0710*/  LOP3.LUT R12, R10, 0x3, RZ, 0xc0, !PT ;  /* 0x000000030a0c7812 */ /* 0x001fc800078ec0ff */
[----:B------:R-:W-:-:S07]  /*0720*/  ISETP.NE.AND P1, PT, R12, RZ, PT ;  /* 0x000000ff0c00720c */ /* 0x000fce0003f25270 */
[----:B------:R-:W-:Y:S06]  /*0730*/  @!P0 BRA `(.L_x_2) ;  /* 0x0000000000888947 */ /* 0x000fec0003800000 */
[----:B------:R-:W0:Y:S02]  /*0740*/  LDC.64 R8, c[0x0][0x388] ;  /* 0x0000e200ff087b82 */ /* 0x000e240000000a00 */
[----:B0-----:R-:W-:-:S05]  /*0750*/  IMAD.WIDE.U32 R8, R0, 0x4, R8 ;  /* 0x0000000400087825 */ /* 0x001fca00078e0008 */
[----:B------:R-:W2:Y:S02]  /*0760*/  LDG.E R11, desc[UR8][R8.64] ;  /* 0x00000008080b7981 */ /* 0x000ea4000c1e1900 */
[C---:B--2---:R-:W-:Y:S02]  /*0770*/  IADD3 R15, PT, PT, R11.reuse, R7, -R0 ;  /* 0x000000070b0f7210 */ /* 0x044fe40007ffe800 */
[----:B------:R-:W-:Y:S02]  /*0780*/  IADD3 R13, PT, PT, R11, R0, -R7 ;  /* 0x000000000b0d7210 */ /* 0x000fe40007ffe807 */
[----:B------:R-:W-:-:S04]  /*0790*/  ISETP.NE.AND P0, PT, R2, R15, PT ;  /* 0x0000000f0200720c */ /* 0x000fc80003f05270 */
[----:B------:R-:W-:-:S04]  /*07a0*/  ISETP.NE.AND P0, PT, R2, R13, P0 ;  /* 0x0000000d0200720c */ /* 0x000fc80000705270 */
[----:B------:R-:W-:-:S13]  /*07b0*/  ISETP.NE.AND P0, PT, R2, R11, P0 ;  /* 0x0000000b0200720c */ /* 0x000fda0000705270 */
[----:B------:R0:W-:Y:S04]  /*07c0*/  @!P0 STG.E.U8 desc[UR8][R4.64], RZ ;  /* 0x000000ff04008986 */ /* 0x0001e8000c101108 */
[----:B------:R-:W2:Y:S01]  /*07d0*/  LDG.E R11, desc[UR8][R8.64+0x4] ;  /* 0x00000408080b7981 */ /* 0x000ea2000c1e1900 */
[----:B------:R-:W-:-:S05]  /*07e0*/  VIADD R6, R0, 0x1 ;  /* 0x0000000100067836 */ /* 0x000fca0000000000 */
        /* <DEDUP_REMOVED lines=15> */
[C---:B------:R-:W-:Y:S02]  /*08e0*/  VIADD R6, R0.reuse, 0x3 ;  /* 0x0000000300067836 */ /* 0x040fe40000000000 */
[----:B------:R-:W-:-:S03]  /*08f0*/  VIADD R0, R0, 0x4 ;  /* 0x0000000400007836 */ /* 0x000fc60000000000 */
[C---:B--2---:R-:W-:Y:S02]  /*0900*/  IADD3 R15, PT, PT, R11.reuse, R7, -R6 ;  /* 0x000000070b0f7210 */ /* 0x044fe40007ffe806 */
[----:B------:R-:W-:Y:S02]  /*0910*/  IADD3 R13, PT, PT, R11, R6, -R7 ;  /* 0x000000060b0d7210 */ /* 0x000fe40007ffe807 */
[----:B------:R-:W-:-:S04]  /*0920*/  ISETP.NE.AND P0, PT, R2, R15, PT ;  /* 0x0000000f0200720c */ /* 0x000fc80003f05270 */
[----:B------:R-:W-:-:S04]  /*0930*/  ISETP.NE.AND P0, PT, R2, R13, P0 ;  /* 0x0000000d0200720c */ /* 0x000fc80000705270 */
[----:B------:R-:W-:-:S13]  /*0940*/  ISETP.NE.AND P0, PT, R2, R11, P0 ;  /* 0x0000000b0200720c */ /* 0x000fda0000705270 */
[----:B------:R0:W-:Y:S02]  /*0950*/  @!P0 STG.E.U8 desc[UR8][R4.64], RZ ;  /* 0x000000ff04008986 */ /* 0x0001e4000c101108 */
.L_x_2:
[----:B------:R-:W-:Y:S05]  /*0960*/  @!P1 EXIT ;  /* 0x000000000000994d */ /* 0x000fea0003800000 */
[----:B------:R-:W-:Y:S02]  /*0970*/  ISETP.NE.AND P0, PT, R12, 0x1, PT ;  /* 0x000000010c00780c */ /* 0x000fe40003f05270 */
[----:B------:R-:W-:-:S04]  /*0980*/  LOP3.LUT R6, R10, 0x1, RZ, 0xc0, !PT ;  /* 0x000000010a067812 */ /* 0x000fc800078ec0ff */
[----:B------:R-:W-:-:S07]  /*0990*/  ISETP.NE.U32.AND P1, PT, R6, 0x1, PT ;  /* 0x000000010600780c */ /* 0x000fce0003f25070 */
[----:B------:R-:W-:Y:S06]  /*09a0*/  @!P0 BRA `(.L_x_3) ;  /* 0x0000000000488947 */ /* 0x000fec0003800000 */
[----:B------:R-:W2:Y:S02]  /*09b0*/  LDC.64 R8, c[0x0][0x388] ;  /* 0x0000e200ff087b82 */ /* 0x000ea40000000a00 */
[----:B--2---:R-:W-:-:S05]  /*09c0*/  IMAD.WIDE.U32 R8, R0, 0x4, R8 ;  /* 0x0000000400087825 */ /* 0x004fca00078e0008 */
[----:B------:R-:W2:Y:S02]  /*09d0*/  LDG.E R11, desc[UR8][R8.64] ;  /* 0x00000008080b7981 */ /* 0x000ea4000c1e1900 */
[C---:B--2---:R-:W-:Y:S02]  /*09e0*/  IADD3 R15, PT, PT, R11.reuse, R7, -R0 ;  /* 0x000000070b0f7210 */ /* 0x044fe40007ffe800 */
[----:B------:R-:W-:Y:S02]  /*09f0*/  IADD3 R13, PT, PT, R11, R0, -R7 ;  /* 0x000000000b0d7210 */ /* 0x000fe40007ffe807 */
[----:B------:R-:W-:-:S04]  /*0a00*/  ISETP.NE.AND P0, PT, R2, R15, PT ;  /* 0x0000000f0200720c */ /* 0x000fc80003f05270 */
[----:B------:R-:W-:-:S04]  /*0a10*/  ISETP.NE.AND P0, PT, R2, R13, P0 ;  /* 0x0000000d0200720c */ /* 0x000fc80000705270 */
[----:B------:R-:W-:-:S13]  /*0a20*/  ISETP.NE.AND P0, PT, R2, R11, P0 ;  /* 0x0000000b0200720c */ /* 0x000fda0000705270 */
[----:B------:R2:W-:Y:S04]  /*0a30*/  @!P0 STG.E.U8 desc[UR8][R4.64], RZ ;  /* 0x000000ff04008986 */ /* 0x0005e8000c101108 */
[----:B------:R-:W3:Y:S01]  /*0a40*/  LDG.E R6, desc[UR8][R8.64+0x4] ;  /* 0x0000040808067981 */ /* 0x000ee2000c1e1900 */
[C---:B------:R-:W-:Y:S02]  /*0a50*/  VIADD R11, R0.reuse, 0x1 ;  /* 0x00000001000b7836 */ /* 0x040fe40000000000 */
[----:B------:R-:W-:-:S03]  /*0a60*/  VIADD R0, R0, 0x2 ;  /* 0x0000000200007836 */ /* 0x000fc60000000000 */
[C---:B---3--:R-:W-:Y:S02]  /*0a70*/  IADD3 R13, PT, PT, R6.reuse, R7, -R11 ;  /* 0x00000007060d7210 */ /* 0x048fe40007ffe80b */
[----:B------:R-:W-:Y:S02]  /*0a80*/  IADD3 R11, PT, PT, R6, R11, -R7 ;  /* 0x0000000b060b7210 */ /* 0x000fe40007ffe807 */
[----:B------:R-:W-:-:S04]  /*0a90*/  ISETP.NE.AND P0, PT, R2, R13, PT ;  /* 0x0000000d0200720c */ /* 0x000fc80003f05270 */
[----:B------:R-:W-:-:S04]  /*0aa0*/  ISETP.NE.AND P0, PT, R2, R11, P0 ;  /* 0x0000000b0200720c */ /* 0x000fc80000705270 */
[----:B------:R-:W-:-:S13]  /*0ab0*/  ISETP.NE.AND P0, PT, R2, R6, P0 ;  /* 0x000000060200720c */ /* 0x000fda0000705270 */
[----:B------:R2:W-:Y:S02]  /*0ac0*/  @!P0 STG.E.U8 desc[UR8][R4.64], RZ ;  /* 0x000000ff04008986 */ /* 0x0005e4000c101108 */
.L_x_3:
[----:B------:R-:W-:Y:S05]  /*0ad0*/  @P1 EXIT ;  /* 0x000000000000194d */ /* 0x000fea0003800000 */
[----:B------:R-:W3:Y:S02]  /*0ae0*/  LDC.64 R8, c[0x0][0x388] ;  /* 0x0000e200ff087b82 */ /* 0x000ee40000000a00 */
[----:B---3--:R-:W-:-:S06]  /*0af0*/  IMAD.WIDE.U32 R8, R0, 0x4, R8 ;  /* 0x0000000400087825 */ /* 0x008fcc00078e0008 */
[----:B------:R-:W3:Y:S02]  /*0b00*/  LDG.E R9, desc[UR8][R8.64] ;  /* 0x0000000808097981 */ /* 0x000ee4000c1e1900 */
[C---:B---3--:R-:W-:Y:S02]  /*0b10*/  IADD3 R3, PT, PT, R9.reuse, R7, -R0 ;  /* 0x0000000709037210 */ /* 0x048fe40007ffe800 */
[----:B------:R-:W-:Y:S02]  /*0b20*/  IADD3 R7, PT, PT, R9, R0, -R7 ;  /* 0x0000000009077210 */ /* 0x000fe40007ffe807 */
[C---:B------:R-:W-:Y:S02]  /*0b30*/  ISETP.NE.AND P0, PT, R2.reuse, R3, PT ;  /* 0x000000030200720c */ /* 0x040fe40003f05270 */
[C---:B------:R-:W-:Y:S02]  /*0b40*/  ISETP.NE.AND P1, PT, R2.reuse, R9, PT ;  /* 0x000000090200720c */ /* 0x040fe40003f25270 */
[----:B------:R-:W-:-:S13]  /*0b50*/  ISETP.NE.AND P0, PT, R2, R7, P0 ;  /* 0x000000070200720c */ /* 0x000fda0000705270 */
[----:B------:R-:W-:Y:S05]  /*0b60*/  @P0 EXIT P1 ;  /* 0x000000000000094d */ /* 0x000fea0000800000 */
[----:B------:R-:W-:Y:S01]  /*0b70*/  STG.E.U8 desc[UR8][R4.64], RZ ;  /* 0x000000ff04007986 */ /* 0x000fe2000c101108 */
[----:B------:R-:W-:Y:S05]  /*0b80*/  EXIT ;  /* 0x000000000000794d */ /* 0x000fea0003800000 */
.L_x_4:
[----:B------:R-:W-:-:S00]  /*0b90*/  BRA `(.L_x_4) ;  /* 0xfffffffc00fc7947 */ /* 0x000fc0000383ffff */
[----:B------:R-:W-:-:S00]  /*0ba0*/  NOP ;  /* 0x0000000000007918 */ /* 0x000fc00000000000 */
        /* <DEDUP_REMOVED lines=13> */
.L_x_5:


//--------------------- .nv.shared.reserved.0     --------------------------
	.section	.nv.shared.reserved.0,"aw",@nobits
	.weak		__nv_reservedSMEM_offset_0_alias
	.size		__nv_reservedSMEM_offset_0_alias, 0, 64
	.other		__nv_reservedSMEM_offset_0_alias,@"STO_CUDA_RESERVED_SHARED STV_DEFAULT"
__nv_reservedSMEM_offset_0_alias:
	.zero		0
	.zero		64


//--------------------- .nv.constant0._Z24propagate_domains_kernelPbPiim --------------------------
	.section	.nv.constant0._Z24propagate_domains_kernelPbPiim,"a",@progbits
	.sectionflags	@""
	.align	4
.nv.constant0._Z24propagate_domains_kernelPbPiim:
	.zero		928


//--------------------- SYMBOLS --------------------------

	.type		.nv.reservedSmem.offset0,@object
	.size		.nv.reservedSmem.offset0,0x4
